//
// Generated by NVIDIA NVVM Compiler
//
// Compiler Build ID: CL-36424714
// Cuda compilation tools, release 13.0, V13.0.88
// Based on NVVM 20.0.0
//

.version 9.0
.target sm_100
.address_size 64


.entry _Z11simple_copyPvS_m(
	.param .u64 .ptr .align 1 _Z11simple_copyPvS_m_param_0,
	.param .u64 .ptr .align 1 _Z11simple_copyPvS_m_param_1,
	.param .u64 _Z11simple_copyPvS_m_param_2
)
{
	.reg .pred 	%p<3>;
	.reg .b32 	%r<12>;
	.reg .b64 	%rd<40>;

	ld.param.u64 	%rd8, [_Z11simple_copyPvS_m_param_0];
	ld.param.u64 	%rd9, [_Z11simple_copyPvS_m_param_1];
	ld.param.u64 	%rd10, [_Z11simple_copyPvS_m_param_2];
	cvta.to.global.u64 	%rd11, %rd8;
	cvta.to.global.u64 	%rd12, %rd9;
	mov.u32 	%r1, %ntid.x;
	mov.u32 	%r5, %ctaid.x;
	mov.u32 	%r2, %tid.x;
	mad.lo.s32 	%r6, %r1, %r5, %r2;
	shr.u64 	%rd13, %rd10, 4;
	shl.b32 	%r7, %r6, 3;
	and.b32  	%r8, %r7, -256;
	cvt.s64.s32 	%rd14, %r8;
	mul.wide.s32 	%rd15, %r7, 16;
	and.b64  	%rd16, %rd15, -4096;
	add.s64 	%rd39, %rd12, %rd16;
	add.s64 	%rd38, %rd11, %rd16;
	and.b64  	%rd17, %rd10, -16;
	add.s64 	%rd3, %rd12, %rd17;
	setp.le.s64 	%p1, %rd13, %rd14;
	@%p1 bra 	$L__BB0_3;
	and.b32  	%r3, %r2, 31;
	mov.u32 	%r9, %nctaid.x;
	mul.lo.s32 	%r10, %r1, %r9;
	shl.b32 	%r11, %r10, 3;
	and.b32  	%r4, %r11, -256;
$L__BB0_2:
	mul.wide.u32 	%rd18, %r3, 16;
	add.s64 	%rd19, %rd39, %rd18;
	ld.global.v2.u64 	{%rd20, %rd21}, [%rd19];
	ld.global.v2.u64 	{%rd22, %rd23}, [%rd19+512];
	ld.global.v2.u64 	{%rd24, %rd25}, [%rd19+1024];
	ld.global.v2.u64 	{%rd26, %rd27}, [%rd19+1536];
	ld.global.v2.u64 	{%rd28, %rd29}, [%rd19+2048];
	ld.global.v2.u64 	{%rd30, %rd31}, [%rd19+2560];
	ld.global.v2.u64 	{%rd32, %rd33}, [%rd19+3072];
	ld.global.v2.u64 	{%rd34, %rd35}, [%rd19+3584];
	add.s64 	%rd36, %rd38, %rd18;
	st.global.v2.u64 	[%rd36], {%rd20, %rd21};
	st.global.v2.u64 	[%rd36+512], {%rd22, %rd23};
	st.global.v2.u64 	[%rd36+1024], {%rd24, %rd25};
	st.global.v2.u64 	[%rd36+1536], {%rd26, %rd27};
	st.global.v2.u64 	[%rd36+2048], {%rd28, %rd29};
	st.global.v2.u64 	[%rd36+2560], {%rd30, %rd31};
	st.global.v2.u64 	[%rd36+3072], {%rd32, %rd33};
	st.global.v2.u64 	[%rd36+3584], {%rd34, %rd35};
	mul.wide.s32 	%rd37, %r4, 16;
	add.s64 	%rd39, %rd39, %rd37;
	add.s64 	%rd38, %rd38, %rd37;
	setp.lt.u64 	%p2, %rd39, %rd3;
	@%p2 bra 	$L__BB0_2;
$L__BB0_3:
	ret;

}


// ===== COMPILED SASS (sm_100) =====

	.target	sm_100

	.elftype	@"ET_EXEC"


//--------------------- .note.nv.tkinfo           --------------------------
	.section	.note.nv.tkinfo,"",@"SHT_NOTE"
	.sectionflags	@"SHF_NOTE_NV_TKINFO"
	.tkinfo
        /*0018*/ 	.word	0x00000002
        /*0030*/ 	.string	""
        /*0030*/ 	.string	"ptxas"
        /*0030*/ 	.string	"Cuda compilation tools, release 13.0, V13.0.88"
        /*0030*/ 	.string	"Build cuda_13.0.r13.0/compiler.36424714_0"
        /*0030*/ 	.string	"-arch sm_100 -m 64 "



//--------------------- .note.nv.cuinfo           --------------------------
	.section	.note.nv.cuinfo,"",@"SHT_NOTE"
	.sectionflags	@"SHF_NOTE_NV_CUINFO"
        /*0018*/ 	.short	0x0002
        /*001a*/ 	.short	0x0064
        /*001c*/ 	.short	0x0082
	.zero		2


//--------------------- .nv.info                  --------------------------
	.section	.nv.info,"",@"SHT_CUDA_INFO"
	.align	4


	//----- nvinfo : EIATTR_REGCOUNT
	.align		4
        /*0000*/ 	.byte	0x04, 0x2f
        /*0002*/ 	.short	(.L_1 - .L_0)
	.align		4
.L_0:
        /*0004*/ 	.word	index@(_Z11simple_copyPvS_m)
        /*0008*/ 	.word	0x0000002e


	//----- nvinfo : EIATTR_FRAME_SIZE
	.align		4
.L_1:
        /*000c*/ 	.byte	0x04, 0x11
        /*000e*/ 	.short	(.L_3 - .L_2)
	.align		4
.L_2:
        /*0010*/ 	.word	index@(_Z11simple_copyPvS_m)
        /*0014*/ 	.word	0x00000000


	//----- nvinfo : EIATTR_MIN_STACK_SIZE
	.align		4
.L_3:
        /*0018*/ 	.byte	0x04, 0x12
        /*001a*/ 	.short	(.L_5 - .L_4)
	.align		4
.L_4:
        /*001c*/ 	.word	index@(_Z11simple_copyPvS_m)
        /*0020*/ 	.word	0x00000000
.L_5:


//--------------------- .nv.compat                --------------------------
	.section	.nv.compat,"",@"SHT_CUDA_COMPAT_INFO"
	.align	4
        /*0000*/ 	.byte	0x02, 0x09, 0x00, 0x00, 0x02, 0x02, 0x01, 0x00, 0x02, 0x05, 0x05, 0x00, 0x03, 0x07, 0x01, 0x01
        /*0010*/ 	.byte	0x02, 0x03, 0x00, 0x00, 0x02, 0x06, 0x01, 0x00, 0x04, 0x0b, 0x08, 0x00, 0x09, 0x00, 0x00, 0x00
        /*0020*/ 	.byte	0x00, 0x00, 0x00, 0x00


//--------------------- .nv.info._Z11simple_copyPvS_m --------------------------
	.section	.nv.info._Z11simple_copyPvS_m,"",@"SHT_CUDA_INFO"
	.sectionflags	@""
	.align	4


	//----- nvinfo : EIATTR_CUDA_API_VERSION
	.align		4
        /*0000*/ 	.byte	0x04, 0x37
        /*0002*/ 	.short	(.L_7 - .L_6)
.L_6:
        /*0004*/ 	.word	0x00000082


	//----- nvinfo : EIATTR_KPARAM_INFO
	.align		4
.L_7:
        /*0008*/ 	.byte	0x04, 0x17
        /*000a*/ 	.short	(.L_9 - .L_8)
.L_8:
        /*000c*/ 	.word	0x00000000
        /*0010*/ 	.short	0x0002
        /*0012*/ 	.short	0x0010
        /*0014*/ 	.byte	0x00, 0xf0, 0x21, 0x00


	//----- nvinfo : EIATTR_KPARAM_INFO
	.align		4
.L_9:
        /*0018*/ 	.byte	0x04, 0x17
        /*001a*/ 	.short	(.L_11 - .L_10)
.L_10:
        /*001c*/ 	.word	0x00000000
        /*0020*/ 	.short	0x0001
        /*0022*/ 	.short	0x0008
        /*0024*/ 	.byte	0x00, 0xf5, 0x21, 0x00


	//----- nvinfo : EIATTR_KPARAM_INFO
	.align		4
.L_11:
        /*0028*/ 	.byte	0x04, 0x17
        /*002a*/ 	.short	(.L_13 - .L_12)
.L_12:
        /*002c*/ 	.word	0x00000000
        /*0030*/ 	.short	0x0000
        /*0032*/ 	.short	0x0000
        /*0034*/ 	.byte	0x00, 0xf5, 0x21, 0x00


	//----- nvinfo : EIATTR_SPARSE_MMA_MASK
	.align		4
.L_13:
        /*0038*/ 	.byte	0x03, 0x50
        /*003a*/ 	.short	0x0000


	//----- nvinfo : EIATTR_MAXREG_COUNT
	.align		4
        /*003c*/ 	.byte	0x03, 0x1b
        /*003e*/ 	.short	0x00ff


	//----- nvinfo : EIATTR_MERCURY_ISA_VERSION
	.align		4
        /*0040*/ 	.byte	0x03, 0x5f
        /*0042*/ 	.short	0x0101


	//----- nvinfo : EIATTR_VRC_CTA_INIT_COUNT
	.align		4
        /*0044*/ 	.byte	0x02, 0x4a
	.zero		1
	.zero		1


	//----- nvinfo : EIATTR_EXIT_INSTR_OFFSETS
	.align		4
        /*0048*/ 	.byte	0x04, 0x1c
        /*004a*/ 	.short	(.L_15 - .L_14)


	//   ....[0]....
.L_14:
        /*004c*/ 	.word	0x00000150


	//   ....[1]....
        /*0050*/ 	.word	0x00000360


	//----- nvinfo : EIATTR_CRS_STACK_SIZE
	.align		4
.L_15:
        /*0054*/ 	.byte	0x04, 0x1e
        /*0056*/ 	.short	(.L_17 - .L_16)
.L_16:
        /*0058*/ 	.word	0x00000000


	//----- nvinfo : EIATTR_CBANK_PARAM_SIZE
	.align		4
.L_17:
        /*005c*/ 	.byte	0x03, 0x19
        /*005e*/ 	.short	0x0018


	//----- nvinfo : EIATTR_PARAM_CBANK
	.align		4
        /*0060*/ 	.byte	0x04, 0x0a
        /*0062*/ 	.short	(.L_19 - .L_18)
	.align		4
.L_18:
        /*0064*/ 	.word	index@(.nv.constant0._Z11simple_copyPvS_m)
        /*0068*/ 	.short	0x0380
        /*006a*/ 	.short	0x0018


	//----- nvinfo : EIATTR_SW_WAR
	.align		4
.L_19:
        /*006c*/ 	.byte	0x04, 0x36
        /*006e*/ 	.short	(.L_21 - .L_20)
.L_20:
        /*0070*/ 	.word	0x00000008
.L_21:


//--------------------- .nv.callgraph             --------------------------
	.section	.nv.callgraph,"",@"SHT_CUDA_CALLGRAPH"
	.align	4
	.sectionentsize	8
	.align		4
        /*0000*/ 	.word	0x00000000
	.align		4
        /*0004*/ 	.word	0xffffffff
	.align		4
        /*0008*/ 	.word	0x00000000
	.align		4
        /*000c*/ 	.word	0xfffffffe
	.align		4
        /*0010*/ 	.word	0x00000000
	.align		4
        /*0014*/ 	.word	0xfffffffd
	.align		4
        /*0018*/ 	.word	0x00000000
	.align		4
        /*001c*/ 	.word	0xfffffffc


//--------------------- .text._Z11simple_copyPvS_m --------------------------
	.section	.text._Z11simple_copyPvS_m,"ax",@progbits
	.align	128
.text._Z11simple_copyPvS_m:
        .type           _Z11simple_copyPvS_m,@function
        .size           _Z11simple_copyPvS_m,(.L_x_2 - _Z11simple_copyPvS_m)
        .other          _Z11simple_copyPvS_m,@"STO_CUDA_ENTRY STV_DEFAULT"
_Z11simple_copyPvS_m:
[----:B------:R-:W-:Y:S01]  /*0000*/  LDC R1, c[0x0][0x37c] ;  /* 0x0000df00ff017b82 */ /* 0x000fe20000000800 */
[----:B------:R-:W0:Y:S01]  /*0010*/  S2R R0, SR_CTAID.X ;  /* 0x0000000000007919 */ /* 0x000e220000002500 */
[----:B------:R-:W0:Y:S01]  /*0020*/  LDCU UR6, c[0x0][0x360] ;  /* 0x00006c00ff0677ac */ /* 0x000e220008000800 */
[----:B------:R-:W0:Y:S01]  /*0030*/  S2R R5, SR_TID.X ;  /* 0x0000000000057919 */ /* 0x000e220000002100 */
[----:B------:R-:W1:Y:S01]  /*0040*/  LDCU.64 UR4, c[0x0][0x390] ;  /* 0x00007200ff0477ac */ /* 0x000e620008000a00 */
[----:B------:R-:W2:Y:S01]  /*0050*/  LDCU.128 UR12, c[0x0][0x380] ;  /* 0x00007000ff0c77ac */ /* 0x000ea20008000c00 */
[----:B-1----:R-:W-:Y:S02]  /*0060*/  USHF.R.U32.HI UR8, URZ, 0x4, UR5 ;  /* 0x00000004ff087899 */ /* 0x002fe40008011605 */
[----:B------:R-:W-:-:S04]  /*0070*/  USHF.R.U64 UR7, UR4, 0x4, UR5 ;  /* 0x0000000404077899 */ /* 0x000fc80008001205 */
[----:B------:R-:W-:Y:S02]  /*0080*/  IMAD.U32 R7, RZ, RZ, UR8 ;  /* 0x00000008ff077e24 */ /* 0x000fe4000f8e00ff */
[----:B0-----:R-:W-:-:S04]  /*0090*/  IMAD R0, R0, UR6, R5 ;  /* 0x0000000600007c24 */ /* 0x001fc8000f8e0205 */
[----:B------:R-:W-:-:S04]  /*00a0*/  IMAD.SHL.U32 R0, R0, 0x8, RZ ;  /* 0x0000000800007824 */ /* 0x000fc800078e00ff */
[C---:B------:R-:W-:Y:S01]  /*00b0*/  IMAD.WIDE R2, R0.reuse, 0x10, RZ ;  /* 0x0000001000027825 */ /* 0x040fe200078e02ff */
[----:B------:R-:W-:-:S04]  /*00c0*/  LOP3.LUT R4, R0, 0xffffff00, RZ, 0xc0, !PT ;  /* 0xffffff0000047812 */ /* 0x000fc800078ec0ff */
[----:B------:R-:W-:Y:S02]  /*00d0*/  ISETP.LT.U32.AND P0, PT, R4, UR7, PT ;  /* 0x0000000704007c0c */ /* 0x000fe4000bf01070 */
[----:B------:R-:W-:Y:S02]  /*00e0*/  SHF.R.S32.HI R4, RZ, 0x1f, R4 ;  /* 0x0000001fff047819 */ /* 0x000fe40000011404 */
[----:B------:R-:W-:Y:S02]  /*00f0*/  LOP3.LUT R38, R2, 0xfffff000, RZ, 0xc0, !PT ;  /* 0xfffff00002267812 */ /* 0x000fe400078ec0ff */
[----:B------:R-:W-:Y:S02]  /*0100*/  ISETP.GT.AND.EX P0, PT, R7, R4, PT, P0 ;  /* 0x000000040700720c */ /* 0x000fe40003f04300 */
[C---:B--2---:R-:W-:Y:S02]  /*0110*/  IADD3 R36, P1, PT, R38.reuse, UR14, RZ ;  /* 0x0000000e26247c10 */ /* 0x044fe4000ff3e0ff */
[----:B------:R-:W-:-:S02]  /*0120*/  IADD3 R38, P2, PT, R38, UR12, RZ ;  /* 0x0000000c26267c10 */ /* 0x000fc4000ff5e0ff */
[C---:B------:R-:W-:Y:S02]  /*0130*/  IADD3.X R37, PT, PT, R3.reuse, UR15, RZ, P1, !PT ;  /* 0x0000000f03257c10 */ /* 0x040fe40008ffe4ff */
[----:B------:R-:W-:-:S05]  /*0140*/  IADD3.X R39, PT, PT, R3, UR13, RZ, P2, !PT ;  /* 0x0000000d03277c10 */ /* 0x000fca00097fe4ff */
[----:B------:R-:W-:Y:S05]  /*0150*/  @!P0 EXIT ;  /* 0x000000000000894d */ /* 0x000fea0003800000 */
[----:B------:R-:W0:Y:S01]  /*0160*/  LDC R0, c[0x0][0x370] ;  /* 0x0000dc00ff007b82 */ /* 0x000e220000000800 */
[----:B------:R-:W-:Y:S01]  /*0170*/  ULOP3.LUT UR4, UR4, 0xfffffff0, URZ, 0xc0, !UPT ;  /* 0xfffffff004047892 */ /* 0x000fe2000f8ec0ff */
[----:B------:R-:W1:Y:S03]  /*0180*/  LDCU.64 UR8, c[0x0][0x358] ;  /* 0x00006b00ff0877ac */ /* 0x000e660008000a00 */
[----:B------:R-:W-:-:S04]  /*0190*/  UIADD3 UR4, UP0, UPT, UR4, UR14, URZ ;  /* 0x0000000e04047290 */ /* 0x000fc8000ff1e0ff */
[----:B------:R-:W-:Y:S01]  /*01a0*/  UIADD3.X UR5, UPT, UPT, UR5, UR15, URZ, UP0, !UPT ;  /* 0x0000000f05057290 */ /* 0x000fe200087fe4ff */
[----:B0-----:R-:W-:-:S04]  /*01b0*/  IMAD R0, R0, UR6, RZ ;  /* 0x0000000600007c24 */ /* 0x001fc8000f8e02ff */
[----:B------:R-:W-:Y:S01]  /*01c0*/  IMAD.SHL.U32 R2, R0, 0x8, RZ ;  /* 0x0000000800027824 */ /* 0x000fe200078e00ff */
[----:B------:R-:W-:-:S04]  /*01d0*/  LOP3.LUT R0, R5, 0x1f, RZ, 0xc0, !PT ;  /* 0x0000001f05007812 */ /* 0x000fc800078ec0ff */
[----:B-1----:R-:W-:-:S07]  /*01e0*/  LOP3.LUT R2, R2, 0xffffff00, RZ, 0xc0, !PT ;  /* 0xffffff0002027812 */ /* 0x002fce00078ec0ff */
.L_x_0:
[----:B------:R-:W-:-:S05]  /*01f0*/  IMAD.WIDE.U32 R40, R0, 0x10, R36 ;  /* 0x0000001000287825 */ /* 0x000fca00078e0024 */
[----:B0-----:R-:W2:Y:S04]  /*0200*/  LDG.E.128 R4, desc[UR8][R40.64] ;  /* 0x0000000828047981 */ /* 0x001ea8000c1e1d00 */
[----:B------:R-:W3:Y:S04]  /*0210*/  LDG.E.128 R8, desc[UR8][R40.64+0x200] ;  /* 0x0002000828087981 */ /* 0x000ee8000c1e1d00 */
[----:B------:R-:W4:Y:S04]  /*0220*/  LDG.E.128 R12, desc[UR8][R40.64+0x400] ;  /* 0x00040008280c7981 */ /* 0x000f28000c1e1d00 */
[----:B------:R-:W5:Y:S04]  /*0230*/  LDG.E.128 R16, desc[UR8][R40.64+0x600] ;  /* 0x0006000828107981 */ /* 0x000f68000c1e1d00 */
[----:B------:R-:W5:Y:S04]  /*0240*/  LDG.E.128 R20, desc[UR8][R40.64+0x800] ;  /* 0x0008000828147981 */ /* 0x000f68000c1e1d00 */
[----:B------:R-:W5:Y:S04]  /*0250*/  LDG.E.128 R24, desc[UR8][R40.64+0xa00] ;  /* 0x000a000828187981 */ /* 0x000f68000c1e1d00 */
[----:B------:R-:W5:Y:S04]  /*0260*/  LDG.E.128 R28, desc[UR8][R40.64+0xc00] ;  /* 0x000c0008281c7981 */ /* 0x000f68000c1e1d00 */
[----:B------:R-:W5:Y:S01]  /*0270*/  LDG.E.128 R32, desc[UR8][R40.64+0xe00] ;  /* 0x000e000828207981 */ /* 0x000f62000c1e1d00 */
[----:B------:R-:W-:-:S04]  /*0280*/  IMAD.WIDE.U32 R42, R0, 0x10, R38 ;  /* 0x00000010002a7825 */ /* 0x000fc800078e0026 */
[----:B------:R-:W-:-:S04]  /*0290*/  IMAD.WIDE R36, R2, 0x10, R36 ;  /* 0x0000001002247825 */ /* 0x000fc800078e0224 */
[----:B------:R-:W-:Y:S01]  /*02a0*/  IMAD.WIDE R38, R2, 0x10, R38 ;  /* 0x0000001002267825 */ /* 0x000fe200078e0226 */
[----:B------:R-:W-:-:S04]  /*02b0*/  ISETP.GE.U32.AND P0, PT, R36, UR4, PT ;  /* 0x0000000424007c0c */ /* 0x000fc8000bf06070 */
[----:B------:R-:W-:Y:S01]  /*02c0*/  ISETP.GE.U32.AND.EX P0, PT, R37, UR5, PT, P0 ;  /* 0x0000000525007c0c */ /* 0x000fe2000bf06100 */
[----:B--2---:R0:W-:Y:S04]  /*02d0*/  STG.E.128 desc[UR8][R42.64], R4 ;  /* 0x000000042a007986 */ /* 0x0041e8000c101d08 */
[----:B---3--:R0:W-:Y:S04]  /*02e0*/  STG.E.128 desc[UR8][R42.64+0x200], R8 ;  /* 0x000200082a007986 */ /* 0x0081e8000c101d08 */
[----:B----4-:R0:W-:Y:S04]  /*02f0*/  STG.E.128 desc[UR8][R42.64+0x400], R12 ;  /* 0x0004000c2a007986 */ /* 0x0101e8000c101d08 */
[----:B-----5:R0:W-:Y:S04]  /*0300*/  STG.E.128 desc[UR8][R42.64+0x600], R16 ;  /* 0x000600102a007986 */ /* 0x0201e8000c101d08 */
[----:B------:R0:W-:Y:S04]  /*0310*/  STG.E.128 desc[UR8][R42.64+0x800], R20 ;  /* 0x000800142a007986 */ /* 0x0001e8000c101d08 */
[----:B------:R0:W-:Y:S04]  /*0320*/  STG.E.128 desc[UR8][R42.64+0xa00], R24 ;  /* 0x000a00182a007986 */ /* 0x0001e8000c101d08 */
[----:B------:R0:W-:Y:S04]  /*0330*/  STG.E.128 desc[UR8][R42.64+0xc00], R28 ;  /* 0x000c001c2a007986 */ /* 0x0001e8000c101d08 */
[----:B------:R0:W-:Y:S01]  /*0340*/  STG.E.128 desc[UR8][R42.64+0xe00], R32 ;  /* 0x000e00202a007986 */ /* 0x0001e2000c101d08 */
[----:B------:R-:W-:Y:S05]  /*0350*/  @!P0 BRA `(.L_x_0) ;  /* 0xfffffffc00a48947 */ /* 0x000fea000383ffff */
[----:B------:R-:W-:Y:S05]  /*0360*/  EXIT ;  /* 0x000000000000794d */ /* 0x000fea0003800000 */
.L_x_1:
[----:B------:R-:W-:-:S00]  /*0370*/  BRA `(.L_x_1) ;  /* 0xfffffffc00fc7947 */ /* 0x000fc0000383ffff */
[----:B------:R-:W-:-:S00]  /*0380*/  NOP ;  /* 0x0000000000007918 */ /* 0x000fc00000000000 */
[----:B------:R-:W-:-:S00]  /*0390*/  NOP ;  /* 0x0000000000007918 */ /* 0x000fc00000000000 */
[----:B------:R-:W-:-:S00]  /*03a0*/  NOP ;  /* 0x0000000000007918 */ /* 0x000fc00000000000 */
[----:B------:R-:W-:-:S00]  /*03b0*/  NOP ;  /* 0x0000000000007918 */ /* 0x000fc00000000000 */
[----:B------:R-:W-:-:S00]  /*03c0*/  NOP ;  /* 0x0000000000007918 */ /* 0x000fc00000000000 */
[----:B------:R-:W-:-:S00]  /*03d0*/  NOP ;  /* 0x0000000000007918 */ /* 0x000fc00000000000 */
[----:B------:R-:W-:-:S00]  /*03e0*/  NOP ;  /* 0x0000000000007918 */ /* 0x000fc00000000000 */
[----:B------:R-:W-:-:S00]  /*03f0*/  NOP ;  /* 0x0000000000007918 */ /* 0x000fc00000000000 */
.L_x_2:


//--------------------- .nv.shared.reserved.0     --------------------------
	.section	.nv.shared.reserved.0,"aw",@nobits
	.weak		__nv_reservedSMEM_offset_0_alias
	.size		__nv_reservedSMEM_offset_0_alias, 0, 64
	.other		__nv_reservedSMEM_offset_0_alias,@"STO_CUDA_RESERVED_SHARED STV_DEFAULT"
__nv_reservedSMEM_offset_0_alias:
	.zero		0
	.zero		64


//--------------------- .nv.constant0._Z11simple_copyPvS_m --------------------------
	.section	.nv.constant0._Z11simple_copyPvS_m,"a",@progbits
	.sectionflags	@""
	.align	4
.nv.constant0._Z11simple_copyPvS_m:
	.zero		920


//--------------------- SYMBOLS --------------------------

	.type		.nv.reservedSmem.offset0,@object
	.size		.nv.reservedSmem.offset0,0x4
